//
// Generated by NVIDIA NVVM Compiler
//
// Compiler Build ID: CL-36424714
// Cuda compilation tools, release 13.0, V13.0.88
// Based on NVVM 20.0.0
//

.version 9.0
.target sm_100
.address_size 64

	// .globl	_Z4funcPi
.extern .func  (.param .b32 func_retval0) vprintf
(
	.param .b64 vprintf_param_0,
	.param .b64 vprintf_param_1
)
;
.global .align 1 .b8 $str[31] = {118, 97, 108, 117, 101, 91, 37, 100, 93, 32, 61, 32, 37, 100, 10, 118, 97, 108, 117, 101, 91, 37, 100, 93, 32, 61, 32, 37, 100, 10};

.visible .entry _Z4funcPi(
	.param .u64 .ptr .align 1 _Z4funcPi_param_0
)
{
	.local .align 16 .b8 	__local_depot0[16];
	.reg .b64 	%SP;
	.reg .b64 	%SPL;
	.reg .b32 	%r<5>;
	.reg .b64 	%rd<7>;

	mov.u64 	%SPL, __local_depot0;
	cvta.local.u64 	%SP, %SPL;
	ld.param.u64 	%rd1, [_Z4funcPi_param_0];
	cvta.to.global.u64 	%rd2, %rd1;
	add.u64 	%rd3, %SP, 0;
	add.u64 	%rd4, %SPL, 0;
	ld.global.u32 	%r1, [%rd2];
	ld.global.u32 	%r2, [%rd2+4];
	st.local.v4.u32 	[%rd4], {%r1, %r1, %r2, %r2};
	mov.u64 	%rd5, $str;
	cvta.global.u64 	%rd6, %rd5;
	{ // callseq 0, 0
	.param .b64 param0;
	st.param.b64 	[param0], %rd6;
	.param .b64 param1;
	st.param.b64 	[param1], %rd3;
	.param .b32 retval0;
	call.uni (retval0), 
	vprintf, 
	(
	param0, 
	param1
	);
	ld.param.b32 	%r3, [retval0];
	} // callseq 0
	ret;

}


// ===== COMPILED SASS (sm_100) =====

	.target	sm_100

	.elftype	@"ET_EXEC"


//--------------------- .note.nv.tkinfo           --------------------------
	.section	.note.nv.tkinfo,"",@"SHT_NOTE"
	.sectionflags	@"SHF_NOTE_NV_TKINFO"
	.tkinfo
        /*0018*/ 	.word	0x00000002
        /*0030*/ 	.string	""
        /*0030*/ 	.string	"ptxas"
        /*0030*/ 	.string	"Cuda compilation tools, release 13.0, V13.0.88"
        /*0030*/ 	.string	"Build cuda_13.0.r13.0/compiler.36424714_0"
        /*0030*/ 	.string	"-arch sm_100 -m 64 "



//--------------------- .note.nv.cuinfo           --------------------------
	.section	.note.nv.cuinfo,"",@"SHT_NOTE"
	.sectionflags	@"SHF_NOTE_NV_CUINFO"
        /*0018*/ 	.short	0x0002
        /*001a*/ 	.short	0x0064
        /*001c*/ 	.short	0x0082
	.zero		2


//--------------------- .nv.info                  --------------------------
	.section	.nv.info,"",@"SHT_CUDA_INFO"
	.align	4


	//----- nvinfo : EIATTR_REGCOUNT
	.align		4
        /*0000*/ 	.byte	0x04, 0x2f
        /*0002*/ 	.short	(.L_2 - .L_1)
	.align		4
.L_1:
        /*0004*/ 	.word	index@(_Z4funcPi)
        /*0008*/ 	.word	0x00000018


	//----- nvinfo : EIATTR_FRAME_SIZE
	.align		4
.L_2:
        /*000c*/ 	.byte	0x04, 0x11
        /*000e*/ 	.short	(.L_4 - .L_3)
	.align		4
.L_3:
        /*0010*/ 	.word	index@(_Z4funcPi)
        /*0014*/ 	.word	0x00000010


	//----- nvinfo : EIATTR_MIN_STACK_SIZE
	.align		4
.L_4:
        /*0018*/ 	.byte	0x04, 0x12
        /*001a*/ 	.short	(.L_6 - .L_5)
	.align		4
.L_5:
        /*001c*/ 	.word	index@(_Z4funcPi)
        /*0020*/ 	.word	0x00000010
.L_6:


//--------------------- .nv.compat                --------------------------
	.section	.nv.compat,"",@"SHT_CUDA_COMPAT_INFO"
	.align	4
        /*0000*/ 	.byte	0x02, 0x09, 0x00, 0x00, 0x02, 0x02, 0x01, 0x00, 0x02, 0x05, 0x05, 0x00, 0x03, 0x07, 0x01, 0x01
        /*0010*/ 	.byte	0x02, 0x03, 0x00, 0x00, 0x02, 0x06, 0x01, 0x00, 0x04, 0x0b, 0x08, 0x00, 0x09, 0x00, 0x00, 0x00
        /*0020*/ 	.byte	0x00, 0x00, 0x00, 0x00


//--------------------- .nv.info._Z4funcPi        --------------------------
	.section	.nv.info._Z4funcPi,"",@"SHT_CUDA_INFO"
	.sectionflags	@""
	.align	4


	//----- nvinfo : EIATTR_CUDA_API_VERSION
	.align		4
        /*0000*/ 	.byte	0x04, 0x37
        /*0002*/ 	.short	(.L_8 - .L_7)
.L_7:
        /*0004*/ 	.word	0x00000082


	//----- nvinfo : EIATTR_KPARAM_INFO
	.align		4
.L_8:
        /*0008*/ 	.byte	0x04, 0x17
        /*000a*/ 	.short	(.L_10 - .L_9)
.L_9:
        /*000c*/ 	.word	0x00000000
        /*0010*/ 	.short	0x0000
        /*0012*/ 	.short	0x0000
        /*0014*/ 	.byte	0x00, 0xf5, 0x21, 0x00


	//----- nvinfo : EIATTR_SPARSE_MMA_MASK
	.align		4
.L_10:
        /*0018*/ 	.byte	0x03, 0x50
        /*001a*/ 	.short	0x0000


	//----- nvinfo : EIATTR_MAXREG_COUNT
	.align		4
        /*001c*/ 	.byte	0x03, 0x1b
        /*001e*/ 	.short	0x00ff


	//----- nvinfo : EIATTR_EXTERNS
	.align		4
        /*0020*/ 	.byte	0x04, 0x0f
        /*0022*/ 	.short	(.L_12 - .L_11)


	//   ....[0]....
	.align		4
.L_11:
        /*0024*/ 	.word	index@(vprintf)


	//----- nvinfo : EIATTR_MERCURY_ISA_VERSION
	.align		4
.L_12:
        /*0028*/ 	.byte	0x03, 0x5f
        /*002a*/ 	.short	0x0101


	//----- nvinfo : EIATTR_VRC_CTA_INIT_COUNT
	.align		4
        /*002c*/ 	.byte	0x02, 0x4a
	.zero		1
	.zero		1


	//----- nvinfo : EIATTR_SYSCALL_OFFSETS
	.align		4
        /*0030*/ 	.byte	0x04, 0x46
        /*0032*/ 	.short	(.L_14 - .L_13)


	//   ....[0]....
.L_13:
        /*0034*/ 	.word	0x00000130


	//----- nvinfo : EIATTR_EXIT_INSTR_OFFSETS
	.align		4
.L_14:
        /*0038*/ 	.byte	0x04, 0x1c
        /*003a*/ 	.short	(.L_16 - .L_15)


	//   ....[0]....
.L_15:
        /*003c*/ 	.word	0x00000140


	//----- nvinfo : EIATTR_CBANK_PARAM_SIZE
	.align		4
.L_16:
        /*0040*/ 	.byte	0x03, 0x19
        /*0042*/ 	.short	0x0008


	//----- nvinfo : EIATTR_PARAM_CBANK
	.align		4
        /*0044*/ 	.byte	0x04, 0x0a
        /*0046*/ 	.short	(.L_18 - .L_17)
	.align		4
.L_17:
        /*0048*/ 	.word	index@(.nv.constant0._Z4funcPi)
        /*004c*/ 	.short	0x0380
        /*004e*/ 	.short	0x0008


	//----- nvinfo : EIATTR_SW_WAR
	.align		4
.L_18:
        /*0050*/ 	.byte	0x04, 0x36
        /*0052*/ 	.short	(.L_20 - .L_19)
.L_19:
        /*0054*/ 	.word	0x00000008
.L_20:


//--------------------- .nv.callgraph             --------------------------
	.section	.nv.callgraph,"",@"SHT_CUDA_CALLGRAPH"
	.align	4
	.sectionentsize	8
	.align		4
        /*0000*/ 	.word	0x00000000
	.align		4
        /*0004*/ 	.word	0xffffffff
	.align		4
        /*0008*/ 	.word	index@(_Z4funcPi)
	.align		4
        /*000c*/ 	.word	index@(vprintf)
	.align		4
        /*0010*/ 	.word	0x00000000
	.align		4
        /*0014*/ 	.word	0xfffffffe
	.align		4
        /*0018*/ 	.word	0x00000000
	.align		4
        /*001c*/ 	.word	0xfffffffd
	.align		4
        /*0020*/ 	.word	0x00000000
	.align		4
        /*0024*/ 	.word	0xfffffffc


//--------------------- .nv.constant4             --------------------------
	.section	.nv.constant4,"a",@progbits
	.align	8
	.align		8
.nv.constant4:
        /*0000*/ 	.dword	vprintf
	.align		8
        /*0008*/ 	.dword	$str


//--------------------- .text._Z4funcPi           --------------------------
	.section	.text._Z4funcPi,"ax",@progbits
	.align	128
        .global         _Z4funcPi
        .type           _Z4funcPi,@function
        .size           _Z4funcPi,(.L_x_2 - _Z4funcPi)
        .other          _Z4funcPi,@"STO_CUDA_ENTRY STV_DEFAULT"
_Z4funcPi:
.text._Z4funcPi:
[----:B------:R-:W0:Y:S08]  /*0000*/  LDC R1, c[0x0][0x37c] ;  /* 0x0000df00ff017b82 */ /* 0x000e300000000800 */
[----:B------:R-:W1:Y:S01]  /*0010*/  LDC.64 R2, c[0x0][0x380] ;  /* 0x0000e000ff027b82 */ /* 0x000e620000000a00 */
[----:B------:R-:W1:Y:S01]  /*0020*/  LDCU.64 UR4, c[0x0][0x358] ;  /* 0x00006b00ff0477ac */ /* 0x000e620008000a00 */
[----:B0-----:R-:W-:Y:S01]  /*0030*/  VIADD R1, R1, 0xfffffff0 ;  /* 0xfffffff001017836 */ /* 0x001fe20000000000 */
[----:B------:R-:W0:Y:S01]  /*0040*/  LDCU.64 UR6, c[0x4][0x8] ;  /* 0x01000100ff0677ac */ /* 0x000e220008000a00 */
[----:B-1----:R-:W2:Y:S04]  /*0050*/  LDG.E R8, desc[UR4][R2.64] ;  /* 0x0000000402087981 */ /* 0x002ea8000c1e1900 */
[----:B------:R-:W3:Y:S01]  /*0060*/  LDG.E R10, desc[UR4][R2.64+0x4] ;  /* 0x00000404020a7981 */ /* 0x000ee2000c1e1900 */
[----:B------:R-:W-:Y:S01]  /*0070*/  MOV R0, 0x0 ;  /* 0x0000000000007802 */ /* 0x000fe20000000f00 */
[----:B------:R-:W1:Y:S01]  /*0080*/  LDCU UR4, c[0x0][0x2f8] ;  /* 0x00005f00ff0477ac */ /* 0x000e620008000800 */
[----:B0-----:R-:W-:Y:S01]  /*0090*/  IMAD.U32 R4, RZ, RZ, UR6 ;  /* 0x00000006ff047e24 */ /* 0x001fe2000f8e00ff */
[----:B------:R-:W-:Y:S01]  /*00a0*/  MOV R5, UR7 ;  /* 0x0000000700057c02 */ /* 0x000fe20008000f00 */
[----:B------:R0:W4:Y:S01]  /*00b0*/  LDC.64 R12, c[0x4][R0] ;  /* 0x01000000000c7b82 */ /* 0x0001220000000a00 */
[----:B------:R-:W5:Y:S01]  /*00c0*/  LDCU UR5, c[0x0][0x2fc] ;  /* 0x00005f80ff0577ac */ /* 0x000f620008000800 */
[----:B-1----:R-:W-:-:S05]  /*00d0*/  IADD3 R6, P0, PT, R1, UR4, RZ ;  /* 0x0000000401067c10 */ /* 0x002fca000ff1e0ff */
[----:B-----5:R-:W-:Y:S02]  /*00e0*/  IMAD.X R7, RZ, RZ, UR5, P0 ;  /* 0x00000005ff077e24 */ /* 0x020fe400080e06ff */
[----:B--2---:R-:W-:Y:S01]  /*00f0*/  IMAD.MOV.U32 R9, RZ, RZ, R8 ;  /* 0x000000ffff097224 */ /* 0x004fe200078e0008 */
[----:B---3--:R-:W-:-:S05]  /*0100*/  MOV R11, R10 ;  /* 0x0000000a000b7202 */ /* 0x008fca0000000f00 */
[----:B----4-:R0:W-:Y:S02]  /*0110*/  STL.128 [R1], R8 ;  /* 0x0000000801007387 */ /* 0x0101e40000100c00 */
[----:B------:R-:W-:-:S07]  /*0120*/  LEPC R20, `(.L_x_0) ;  /* 0x000000001014794e */ /* 0x000fce0000000000 */
[----:B0-----:R-:W-:Y:S05]  /*0130*/  CALL.ABS.NOINC R12 ;  /* 0x000000000c007343 */ /* 0x001fea0003c00000 */
.L_x_0:
[----:B------:R-:W-:Y:S05]  /*0140*/  EXIT ;  /* 0x000000000000794d */ /* 0x000fea0003800000 */
.L_x_1:
[----:B------:R-:W-:-:S00]  /*0150*/  BRA `(.L_x_1) ;  /* 0xfffffffc00fc7947 */ /* 0x000fc0000383ffff */
[----:B------:R-:W-:-:S00]  /*0160*/  NOP ;  /* 0x0000000000007918 */ /* 0x000fc00000000000 */
        /* <DEDUP_REMOVED lines=9> */
.L_x_2:


//--------------------- .nv.global.init           --------------------------
	.section	.nv.global.init,"aw",@progbits
.nv.global.init:
	.type		$str,@object
	.size		$str,(.L_0 - $str)
$str:
        /*0000*/ 	.byte	0x76, 0x61, 0x6c, 0x75, 0x65, 0x5b, 0x25, 0x64, 0x5d, 0x20, 0x3d, 0x20, 0x25, 0x64, 0x0a, 0x76
        /*0010*/ 	.byte	0x61, 0x6c, 0x75, 0x65, 0x5b, 0x25, 0x64, 0x5d, 0x20, 0x3d, 0x20, 0x25, 0x64, 0x0a, 0x00
.L_0:


//--------------------- .nv.shared.reserved.0     --------------------------
	.section	.nv.shared.reserved.0,"aw",@nobits
	.weak		__nv_reservedSMEM_offset_0_alias
	.size		__nv_reservedSMEM_offset_0_alias, 0, 64
	.other		__nv_reservedSMEM_offset_0_alias,@"STO_CUDA_RESERVED_SHARED STV_DEFAULT"
__nv_reservedSMEM_offset_0_alias:
	.zero		0
	.zero		64


//--------------------- .nv.constant0._Z4funcPi   --------------------------
	.section	.nv.constant0._Z4funcPi,"a",@progbits
	.sectionflags	@""
	.align	4
.nv.constant0._Z4funcPi:
	.zero		904


//--------------------- SYMBOLS --------------------------

	.type		.nv.reservedSmem.offset0,@object
	.size		.nv.reservedSmem.offset0,0x4
	.type		vprintf,@function
